//
// Generated by NVIDIA NVVM Compiler
//
// Compiler Build ID: CL-36424714
// Cuda compilation tools, release 13.0, V13.0.88
// Based on NVVM 20.0.0
//

.version 9.0
.target sm_100
.address_size 64

	// .globl	_Z7kernelAv
.extern .func  (.param .b32 func_retval0) vprintf
(
	.param .b64 vprintf_param_0,
	.param .b64 vprintf_param_1
)
;
.global .align 1 .b8 $str[22] = {72, 101, 108, 108, 111, 44, 32, 102, 114, 111, 109, 32, 116, 104, 101, 32, 71, 80, 85, 33, 10};

.visible .entry _Z7kernelAv()
{
	.reg .b32 	%r<3>;
	.reg .b64 	%rd<3>;

	mov.u64 	%rd1, $str;
	cvta.global.u64 	%rd2, %rd1;
	{ // callseq 0, 0
	.param .b64 param0;
	st.param.b64 	[param0], %rd2;
	.param .b64 param1;
	st.param.b64 	[param1], 0;
	.param .b32 retval0;
	call.uni (retval0), 
	vprintf, 
	(
	param0, 
	param1
	);
	ld.param.b32 	%r1, [retval0];
	} // callseq 0
	ret;

}


// ===== COMPILED SASS (sm_100) =====

	.target	sm_100

	.elftype	@"ET_EXEC"


//--------------------- .note.nv.tkinfo           --------------------------
	.section	.note.nv.tkinfo,"",@"SHT_NOTE"
	.sectionflags	@"SHF_NOTE_NV_TKINFO"
	.tkinfo
        /*0018*/ 	.word	0x00000002
        /*0030*/ 	.string	""
        /*0030*/ 	.string	"ptxas"
        /*0030*/ 	.string	"Cuda compilation tools, release 13.0, V13.0.88"
        /*0030*/ 	.string	"Build cuda_13.0.r13.0/compiler.36424714_0"
        /*0030*/ 	.string	"-arch sm_100 -m 64 "



//--------------------- .note.nv.cuinfo           --------------------------
	.section	.note.nv.cuinfo,"",@"SHT_NOTE"
	.sectionflags	@"SHF_NOTE_NV_CUINFO"
        /*0018*/ 	.short	0x0002
        /*001a*/ 	.short	0x0064
        /*001c*/ 	.short	0x0082
	.zero		2


//--------------------- .nv.info                  --------------------------
	.section	.nv.info,"",@"SHT_CUDA_INFO"
	.align	4


	//----- nvinfo : EIATTR_REGCOUNT
	.align		4
        /*0000*/ 	.byte	0x04, 0x2f
        /*0002*/ 	.short	(.L_2 - .L_1)
	.align		4
.L_1:
        /*0004*/ 	.word	index@(_Z7kernelAv)
        /*0008*/ 	.word	0x00000018


	//----- nvinfo : EIATTR_FRAME_SIZE
	.align		4
.L_2:
        /*000c*/ 	.byte	0x04, 0x11
        /*000e*/ 	.short	(.L_4 - .L_3)
	.align		4
.L_3:
        /*0010*/ 	.word	index@(_Z7kernelAv)
        /*0014*/ 	.word	0x00000000


	//----- nvinfo : EIATTR_MIN_STACK_SIZE
	.align		4
.L_4:
        /*0018*/ 	.byte	0x04, 0x12
        /*001a*/ 	.short	(.L_6 - .L_5)
	.align		4
.L_5:
        /*001c*/ 	.word	index@(_Z7kernelAv)
        /*0020*/ 	.word	0x00000000
.L_6:


//--------------------- .nv.compat                --------------------------
	.section	.nv.compat,"",@"SHT_CUDA_COMPAT_INFO"
	.align	4
        /*0000*/ 	.byte	0x02, 0x09, 0x00, 0x00, 0x02, 0x02, 0x01, 0x00, 0x02, 0x05, 0x05, 0x00, 0x03, 0x07, 0x01, 0x01
        /*0010*/ 	.byte	0x02, 0x03, 0x00, 0x00, 0x02, 0x06, 0x01, 0x00, 0x04, 0x0b, 0x08, 0x00, 0x09, 0x00, 0x00, 0x00
        /*0020*/ 	.byte	0x00, 0x00, 0x00, 0x00


//--------------------- .nv.info._Z7kernelAv      --------------------------
	.section	.nv.info._Z7kernelAv,"",@"SHT_CUDA_INFO"
	.sectionflags	@""
	.align	4


	//----- nvinfo : EIATTR_CUDA_API_VERSION
	.align		4
        /*0000*/ 	.byte	0x04, 0x37
        /*0002*/ 	.short	(.L_8 - .L_7)
.L_7:
        /*0004*/ 	.word	0x00000082


	//----- nvinfo : EIATTR_SPARSE_MMA_MASK
	.align		4
.L_8:
        /*0008*/ 	.byte	0x03, 0x50
        /*000a*/ 	.short	0x0000


	//----- nvinfo : EIATTR_MAXREG_COUNT
	.align		4
        /*000c*/ 	.byte	0x03, 0x1b
        /*000e*/ 	.short	0x00ff


	//----- nvinfo : EIATTR_EXTERNS
	.align		4
        /*0010*/ 	.byte	0x04, 0x0f
        /*0012*/ 	.short	(.L_10 - .L_9)


	//   ....[0]....
	.align		4
.L_9:
        /*0014*/ 	.word	index@(vprintf)


	//----- nvinfo : EIATTR_MERCURY_ISA_VERSION
	.align		4
.L_10:
        /*0018*/ 	.byte	0x03, 0x5f
        /*001a*/ 	.short	0x0101


	//----- nvinfo : EIATTR_VRC_CTA_INIT_COUNT
	.align		4
        /*001c*/ 	.byte	0x02, 0x4a
	.zero		1
	.zero		1


	//----- nvinfo : EIATTR_SYSCALL_OFFSETS
	.align		4
        /*0020*/ 	.byte	0x04, 0x46
        /*0022*/ 	.short	(.L_12 - .L_11)


	//   ....[0]....
.L_11:
        /*0024*/ 	.word	0x00000080


	//----- nvinfo : EIATTR_EXIT_INSTR_OFFSETS
	.align		4
.L_12:
        /*0028*/ 	.byte	0x04, 0x1c
        /*002a*/ 	.short	(.L_14 - .L_13)


	//   ....[0]....
.L_13:
        /*002c*/ 	.word	0x00000090


	//----- nvinfo : EIATTR_SW_WAR
	.align		4
.L_14:
        /*0030*/ 	.byte	0x04, 0x36
        /*0032*/ 	.short	(.L_16 - .L_15)
.L_15:
        /*0034*/ 	.word	0x00000008
.L_16:


//--------------------- .nv.callgraph             --------------------------
	.section	.nv.callgraph,"",@"SHT_CUDA_CALLGRAPH"
	.align	4
	.sectionentsize	8
	.align		4
        /*0000*/ 	.word	0x00000000
	.align		4
        /*0004*/ 	.word	0xffffffff
	.align		4
        /*0008*/ 	.word	index@(_Z7kernelAv)
	.align		4
        /*000c*/ 	.word	index@(vprintf)
	.align		4
        /*0010*/ 	.word	0x00000000
	.align		4
        /*0014*/ 	.word	0xfffffffe
	.align		4
        /*0018*/ 	.word	0x00000000
	.align		4
        /*001c*/ 	.word	0xfffffffd
	.align		4
        /*0020*/ 	.word	0x00000000
	.align		4
        /*0024*/ 	.word	0xfffffffc


//--------------------- .nv.constant4             --------------------------
	.section	.nv.constant4,"a",@progbits
	.align	8
	.align		8
.nv.constant4:
        /*0000*/ 	.dword	vprintf
	.align		8
        /*0008*/ 	.dword	$str


//--------------------- .text._Z7kernelAv         --------------------------
	.section	.text._Z7kernelAv,"ax",@progbits
	.align	128
        .global         _Z7kernelAv
        .type           _Z7kernelAv,@function
        .size           _Z7kernelAv,(.L_x_2 - _Z7kernelAv)
        .other          _Z7kernelAv,@"STO_CUDA_ENTRY STV_DEFAULT"
_Z7kernelAv:
.text._Z7kernelAv:
[----:B------:R-:W0:Y:S01]  /*0000*/  LDC R1, c[0x0][0x37c] ;  /* 0x0000df00ff017b82 */ /* 0x000e220000000800 */
[----:B------:R-:W-:Y:S01]  /*0010*/  MOV R0, 0x0 ;  /* 0x0000000000007802 */ /* 0x000fe20000000f00 */
[----:B------:R-:W1:Y:S01]  /*0020*/  LDCU.64 UR4, c[0x4][0x8] ;  /* 0x01000100ff0477ac */ /* 0x000e620008000a00 */
[----:B------:R-:W-:-:S05]  /*0030*/  CS2R R6, SRZ ;  /* 0x0000000000067805 */ /* 0x000fca000001ff00 */
[----:B------:R2:W3:Y:S01]  /*0040*/  LDC.64 R2, c[0x4][R0] ;  /* 0x0100000000027b82 */ /* 0x0004e20000000a00 */
[----:B-1----:R-:W-:Y:S02]  /*0050*/  IMAD.U32 R4, RZ, RZ, UR4 ;  /* 0x00000004ff047e24 */ /* 0x002fe4000f8e00ff */
[----:B--2---:R-:W-:-:S07]  /*0060*/  IMAD.U32 R5, RZ, RZ, UR5 ;  /* 0x00000005ff057e24 */ /* 0x004fce000f8e00ff */
[----:B------:R-:W-:-:S07]  /*0070*/  LEPC R20, `(.L_x_0) ;  /* 0x000000001014794e */ /* 0x000fce0000000000 */
[----:B0--3--:R-:W-:Y:S05]  /*0080*/  CALL.ABS.NOINC R2 ;  /* 0x0000000002007343 */ /* 0x009fea0003c00000 */
.L_x_0:
[----:B------:R-:W-:Y:S05]  /*0090*/  EXIT ;  /* 0x000000000000794d */ /* 0x000fea0003800000 */
.L_x_1:
[----:B------:R-:W-:-:S00]  /*00a0*/  BRA `(.L_x_1) ;  /* 0xfffffffc00fc7947 */ /* 0x000fc0000383ffff */
[----:B------:R-:W-:-:S00]  /*00b0*/  NOP ;  /* 0x0000000000007918 */ /* 0x000fc00000000000 */
        /* <DEDUP_REMOVED lines=12> */
.L_x_2:


//--------------------- .nv.global.init           --------------------------
	.section	.nv.global.init,"aw",@progbits
.nv.global.init:
	.type		$str,@object
	.size		$str,(.L_0 - $str)
$str:
        /*0000*/ 	.byte	0x48, 0x65, 0x6c, 0x6c, 0x6f, 0x2c, 0x20, 0x66, 0x72, 0x6f, 0x6d, 0x20, 0x74, 0x68, 0x65, 0x20
        /*0010*/ 	.byte	0x47, 0x50, 0x55, 0x21, 0x0a, 0x00
.L_0:


//--------------------- .nv.shared.reserved.0     --------------------------
	.section	.nv.shared.reserved.0,"aw",@nobits
	.weak		__nv_reservedSMEM_offset_0_alias
	.size		__nv_reservedSMEM_offset_0_alias, 0, 64
	.other		__nv_reservedSMEM_offset_0_alias,@"STO_CUDA_RESERVED_SHARED STV_DEFAULT"
__nv_reservedSMEM_offset_0_alias:
	.zero		0
	.zero		64


//--------------------- .nv.constant0._Z7kernelAv --------------------------
	.section	.nv.constant0._Z7kernelAv,"a",@progbits
	.sectionflags	@""
	.align	4
.nv.constant0._Z7kernelAv:
	.zero		896


//--------------------- SYMBOLS --------------------------

	.type		.nv.reservedSmem.offset0,@object
	.size		.nv.reservedSmem.offset0,0x4
	.type		vprintf,@function
